	.headerflags	@"EF_CUDA_TEXMODE_UNIFIED EF_CUDA_64BIT_ADDRESS EF_CUDA_ACCELERATORS EF_CUDA_SM90 EF_CUDA_VIRTUAL_SM(EF_CUDA_SM90)"
	.elftype	@"ET_EXEC"


//--------------------- .nv.info                  --------------------------
	.section	.nv.info,"",@"SHT_CUDA_INFO"
	.align	4


	//----- nvinfo : EIATTR_REGCOUNT
	.align		4
        /*0000*/ 	.byte	0x04, 0x2f
        /*0002*/ 	.short	(.L_3 - .L_2)
	.align		4
.L_2:
        /*0004*/ 	.word	index@(triton_poi_fused__native_batch_norm_legit_no_training_convolution_11)
        /*0008*/ 	.word	0x00000016


	//----- nvinfo : EIATTR_MIN_STACK_SIZE
	.align		4
.L_3:
        /*000c*/ 	.byte	0x04, 0x12
        /*000e*/ 	.short	(.L_5 - .L_4)
	.align		4
.L_4:
        /*0010*/ 	.word	index@(triton_poi_fused__native_batch_norm_legit_no_training_convolution_11)
        /*0014*/ 	.word	0x00000000


	//----- nvinfo : EIATTR_FRAME_SIZE
	.align		4
.L_5:
        /*0018*/ 	.byte	0x04, 0x11
        /*001a*/ 	.short	(.L_7 - .L_6)
	.align		4
.L_6:
        /*001c*/ 	.word	index@(triton_poi_fused__native_batch_norm_legit_no_training_convolution_11)
        /*0020*/ 	.word	0x00000000


	//----- nvinfo : EIATTR_MIN_STACK_SIZE
	.align		4
.L_7:
        /*0024*/ 	.byte	0x04, 0x12
        /*0026*/ 	.short	(.L_9 - .L_8)
	.align		4
.L_8:
        /*0028*/ 	.word	index@(triton_poi_fused__native_batch_norm_legit_no_training_convolution_11)
        /*002c*/ 	.word	0x00000000
.L_9:


//--------------------- .nv.info.triton_poi_fused__native_batch_norm_legit_no_training_convolution_11 --------------------------
	.section	.nv.info.triton_poi_fused__native_batch_norm_legit_no_training_convolution_11,"",@"SHT_CUDA_INFO"
	.sectionflags	@""
	.align	4


	//----- nvinfo : EIATTR_CUDA_API_VERSION
	.align		4
        /*0000*/ 	.byte	0x04, 0x37
        /*0002*/ 	.short	(.L_11 - .L_10)
.L_10:
        /*0004*/ 	.word	0x0000007c


	//----- nvinfo : EIATTR_KPARAM_INFO
	.align		4
.L_11:
        /*0008*/ 	.byte	0x04, 0x17
        /*000a*/ 	.short	(.L_13 - .L_12)
.L_12:
        /*000c*/ 	.word	0x00000000
        /*0010*/ 	.short	0x0007
        /*0012*/ 	.short	0x0038
        /*0014*/ 	.byte	0x00, 0xf0, 0x11, 0x00


	//----- nvinfo : EIATTR_KPARAM_INFO
	.align		4
.L_13:
        /*0018*/ 	.byte	0x04, 0x17
        /*001a*/ 	.short	(.L_15 - .L_14)
.L_14:
        /*001c*/ 	.word	0x00000000
        /*0020*/ 	.short	0x0006
        /*0022*/ 	.short	0x0030
        /*0024*/ 	.byte	0x00, 0xf4, 0x21, 0x00


	//----- nvinfo : EIATTR_KPARAM_INFO
	.align		4
.L_15:
        /*0028*/ 	.byte	0x04, 0x17
        /*002a*/ 	.short	(.L_17 - .L_16)
.L_16:
        /*002c*/ 	.word	0x00000000
        /*0030*/ 	.short	0x0005
        /*0032*/ 	.short	0x0028
        /*0034*/ 	.byte	0x00, 0xf4, 0x21, 0x00


	//----- nvinfo : EIATTR_KPARAM_INFO
	.align		4
.L_17:
        /*0038*/ 	.byte	0x04, 0x17
        /*003a*/ 	.short	(.L_19 - .L_18)
.L_18:
        /*003c*/ 	.word	0x00000000
        /*0040*/ 	.short	0x0004
        /*0042*/ 	.short	0x0020
        /*0044*/ 	.byte	0x00, 0xf4, 0x21, 0x00


	//----- nvinfo : EIATTR_KPARAM_INFO
	.align		4
.L_19:
        /*0048*/ 	.byte	0x04, 0x17
        /*004a*/ 	.short	(.L_21 - .L_20)
.L_20:
        /*004c*/ 	.word	0x00000000
        /*0050*/ 	.short	0x0003
        /*0052*/ 	.short	0x0018
        /*0054*/ 	.byte	0x00, 0xf4, 0x21, 0x00


	//----- nvinfo : EIATTR_KPARAM_INFO
	.align		4
.L_21:
        /*0058*/ 	.byte	0x04, 0x17
        /*005a*/ 	.short	(.L_23 - .L_22)
.L_22:
        /*005c*/ 	.word	0x00000000
        /*0060*/ 	.short	0x0002
        /*0062*/ 	.short	0x0010
        /*0064*/ 	.byte	0x00, 0xf4, 0x21, 0x00


	//----- nvinfo : EIATTR_KPARAM_INFO
	.align		4
.L_23:
        /*0068*/ 	.byte	0x04, 0x17
        /*006a*/ 	.short	(.L_25 - .L_24)
.L_24:
        /*006c*/ 	.word	0x00000000
        /*0070*/ 	.short	0x0001
        /*0072*/ 	.short	0x0008
        /*0074*/ 	.byte	0x00, 0xf4, 0x21, 0x00


	//----- nvinfo : EIATTR_KPARAM_INFO
	.align		4
.L_25:
        /*0078*/ 	.byte	0x04, 0x17
        /*007a*/ 	.short	(.L_27 - .L_26)
.L_26:
        /*007c*/ 	.word	0x00000000
        /*0080*/ 	.short	0x0000
        /*0082*/ 	.short	0x0000
        /*0084*/ 	.byte	0x00, 0xf4, 0x21, 0x00


	//----- nvinfo : EIATTR_SPARSE_MMA_MASK
	.align		4
.L_27:
        /*0088*/ 	.byte	0x03, 0x50
        /*008a*/ 	.short	0x0000


	//----- nvinfo : EIATTR_MAXREG_COUNT
	.align		4
        /*008c*/ 	.byte	0x03, 0x1b
        /*008e*/ 	.short	0x00ff


	//----- nvinfo : EIATTR_EXIT_INSTR_OFFSETS
	.align		4
        /*0090*/ 	.byte	0x04, 0x1c
        /*0092*/ 	.short	(.L_29 - .L_28)


	//   ....[0]....
.L_28:
        /*0094*/ 	.word	0x00000370


	//----- nvinfo : EIATTR_REQNTID
	.align		4
.L_29:
        /*0098*/ 	.byte	0x04, 0x10
        /*009a*/ 	.short	(.L_31 - .L_30)
.L_30:
        /*009c*/ 	.word	0x00000100
        /*00a0*/ 	.word	0x00000001
        /*00a4*/ 	.word	0x00000001


	//----- nvinfo : EIATTR_CBANK_PARAM_SIZE
	.align		4
.L_31:
        /*00a8*/ 	.byte	0x03, 0x19
        /*00aa*/ 	.short	0x003c


	//----- nvinfo : EIATTR_PARAM_CBANK
	.align		4
        /*00ac*/ 	.byte	0x04, 0x0a
        /*00ae*/ 	.short	(.L_33 - .L_32)
	.align		4
.L_32:
        /*00b0*/ 	.word	index@(.nv.constant0.triton_poi_fused__native_batch_norm_legit_no_training_convolution_11)
        /*00b4*/ 	.short	0x0210
        /*00b6*/ 	.short	0x003c


	//----- nvinfo : EIATTR_SW_WAR
	.align		4
.L_33:
        /*00b8*/ 	.byte	0x04, 0x36
        /*00ba*/ 	.short	(.L_35 - .L_34)
.L_34:
        /*00bc*/ 	.word	0x00000008
.L_35:


//--------------------- .nv.callgraph             --------------------------
	.section	.nv.callgraph,"",@"SHT_CUDA_CALLGRAPH"
	.align	4
	.sectionentsize	8
	.align		4
        /*0000*/ 	.word	0x00000000
	.align		4
        /*0004*/ 	.word	0xffffffff
	.align		4
        /*0008*/ 	.word	0x00000000
	.align		4
        /*000c*/ 	.word	0xfffffffe
	.align		4
        /*0010*/ 	.word	0x00000000
	.align		4
        /*0014*/ 	.word	0xfffffffd
	.align		4
        /*0018*/ 	.word	0x00000000
	.align		4
        /*001c*/ 	.word	0xfffffffc


//--------------------- .nv.constant4             --------------------------
	.section	.nv.constant4,"a",@progbits
	.align	8
	.align		8
.nv.constant4:
        /*0000*/ 	.dword	_$_str
	.align		8
        /*0008*/ 	.dword	_$_str_$_2


//--------------------- .text.triton_poi_fused__native_batch_norm_legit_no_training_convolution_11 --------------------------
	.section	.text.triton_poi_fused__native_batch_norm_legit_no_training_convolution_11,"ax",@progbits
	.align	128
        .global         triton_poi_fused__native_batch_norm_legit_no_training_convolution_11
        .type           triton_poi_fused__native_batch_norm_legit_no_training_convolution_11,@function
        .size           triton_poi_fused__native_batch_norm_legit_no_training_convolution_11,(.L_x_1 - triton_poi_fused__native_batch_norm_legit_no_training_convolution_11)
        .other          triton_poi_fused__native_batch_norm_legit_no_training_convolution_11,@"STO_CUDA_ENTRY STV_DEFAULT"
triton_poi_fused__native_batch_norm_legit_no_training_convolution_11:
.text.triton_poi_fused__native_batch_norm_legit_no_training_convolution_11:
[----:B------:R-:W-:Y:S01]  /*0000*/  LDC R1, c[0x0][0x28] ;  /* 0x00000a00ff017b82 */ /* 0x000fe20000000800 */
[----:B------:R-:W1:Y:S07]  /*0010*/  S2R R0, SR_TID.X ;  /* 0x0000000000007919 */ /* 0x000e6e0000002100 */
[----:B------:R-:W2:Y:S01]  /*0020*/  LDC.64 R14, c[0x0][0x228] ;  /* 0x00008a00ff0e7b82 */ /* 0x000ea20000000a00 */
[----:B------:R-:W-:Y:S01]  /*0030*/  ULDC.64 UR4, c[0x0][0x208] ;  /* 0x0000820000047ab9 */ /* 0x000fe20000000a00 */
[----:B------:R-:W3:Y:S06]  /*0040*/  S2R R5, SR_CTAID.X ;  /* 0x0000000000057919 */ /* 0x000eec0000002500 */
[----:B------:R-:W4:Y:S08]  /*0050*/  LDC.64 R10, c[0x0][0x218] ;  /* 0x00008600ff0a7b82 */ /* 0x000f300000000a00 */
[----:B------:R-:W5:Y:S08]  /*0060*/  LDC.64 R12, c[0x0][0x220] ;  /* 0x00008800ff0c7b82 */ /* 0x000f700000000a00 */
[----:B------:R-:W5:Y:S01]  /*0070*/  LDC.64 R16, c[0x0][0x230] ;  /* 0x00008c00ff107b82 */ /* 0x000f620000000a00 */
[----:B-1----:R-:W-:-:S02]  /*0080*/  SHF.L.U32 R0, R0, 0x1, RZ ;  /* 0x0000000100007819 */ /* 0x002fc400000006ff */
[----:B---3--:R-:W-:Y:S02]  /*0090*/  SHF.R.S32.HI R3, RZ, 0x16, R5 ;  /* 0x00000016ff037819 */ /* 0x008fe40000011405 */
[----:B------:R-:W-:Y:S02]  /*00a0*/  LOP3.LUT R0, R0, 0x1fe, RZ, 0xc0, !PT ;  /* 0x000001fe00007812 */ /* 0x000fe400078ec0ff */
[----:B------:R-:W-:Y:S02]  /*00b0*/  SGXT R3, R3, 0x1 ;  /* 0x000000010303781a */ /* 0x000fe40000000200 */
[----:B------:R-:W-:Y:S02]  /*00c0*/  LEA R0, R5, R0, 0x9 ;  /* 0x0000000005007211 */ /* 0x000fe400078e48ff */
[----:B------:R-:W1:Y:S02]  /*00d0*/  LDC.64 R4, c[0x0][0x238] ;  /* 0x00008e00ff047b82 */ /* 0x000e640000000a00 */
[----:B------:R-:W-:-:S04]  /*00e0*/  LEA.HI R3, R3, R0, RZ, 0xc ;  /* 0x0000000003037211 */ /* 0x000fc800078f60ff */
[----:B------:R-:W-:-:S04]  /*00f0*/  SHF.R.S32.HI R3, RZ, 0xc, R3 ;  /* 0x0000000cff037819 */ /* 0x000fc80000011403 */
[----:B------:R-:W-:-:S04]  /*0100*/  LEA.HI R2, R3, R3, RZ, 0x4 ;  /* 0x0000000303027211 */ /* 0x000fc800078f20ff */
[----:B------:R-:W-:-:S04]  /*0110*/  LOP3.LUT R2, R2, 0xfffffff0, RZ, 0xc0, !PT ;  /* 0xfffffff002027812 */ /* 0x000fc800078ec0ff */
[----:B------:R-:W-:Y:S02]  /*0120*/  IADD3 R19, R3, -R2, RZ ;  /* 0x8000000203137210 */ /* 0x000fe40007ffe0ff */
[----:B------:R-:W3:Y:S03]  /*0130*/  LDC.64 R2, c[0x0][0x210] ;  /* 0x00008400ff027b82 */ /* 0x000ee60000000a00 */
[----:B--2---:R-:W-:-:S05]  /*0140*/  IMAD.WIDE R14, R19, 0x4, R14 ;  /* 0x00000004130e7825 */ /* 0x004fca00078e020e */
[----:B------:R2:W2:Y:S01]  /*0150*/  LDG.E.EL R18, desc[UR4][R14.64] ;  /* 0x000000040e127981 */ /* 0x0004a2000c2e1900 */
[----:B----4-:R-:W-:-:S04]  /*0160*/  IMAD.WIDE R10, R19, 0x4, R10 ;  /* 0x00000004130a7825 */ /* 0x010fc800078e020a */
[----:B-----5:R-:W-:Y:S01]  /*0170*/  IMAD.WIDE R12, R19, 0x4, R12 ;  /* 0x00000004130c7825 */ /* 0x020fe200078e020c */
[----:B------:R4:W5:Y:S04]  /*0180*/  LDG.E.EL R8, desc[UR4][R10.64] ;  /* 0x000000040a087981 */ /* 0x000968000c2e1900 */
[----:B------:R-:W5:Y:S01]  /*0190*/  LDG.E.EL R9, desc[UR4][R12.64] ;  /* 0x000000040c097981 */ /* 0x000f62000c2e1900 */
[----:B---3--:R-:W-:-:S05]  /*01a0*/  IMAD.WIDE R2, R0, 0x4, R2 ;  /* 0x0000000400027825 */ /* 0x008fca00078e0202 */
[----:B------:R-:W5:Y:S01]  /*01b0*/  LDG.E.64 R6, desc[UR4][R2.64] ;  /* 0x0000000402067981 */ /* 0x000f62000c1e1b00 */
[----:B0-2---:R-:W-:-:S04]  /*01c0*/  IMAD.WIDE R14, R19, 0x4, R16 ;  /* 0x00000004130e7825 */ /* 0x005fc800078e0210 */
[----:B-1----:R-:W-:Y:S02]  /*01d0*/  IMAD.WIDE R16, R19, 0x4, R4 ;  /* 0x0000000413107825 */ /* 0x002fe400078e0204 */
[----:B------:R-:W2:Y:S01]  /*01e0*/  LDG.E.EL R14, desc[UR4][R14.64] ;  /* 0x000000040e0e7981 */ /* 0x000ea2000c2e1900 */
[----:B----4-:R-:W-:Y:S01]  /*01f0*/  HFMA2.MMA R10, -RZ, RZ, 1.625, 0 ;  /* 0x3e800000ff0a7435 */ /* 0x010fe200000001ff */
[----:B------:R-:W0:Y:S02]  /*0200*/  LDC.64 R4, c[0x0][0x240] ;  /* 0x00009000ff047b82 */ /* 0x000e240000000a00 */
[----:B------:R-:W2:Y:S01]  /*0210*/  LDG.E.EL R17, desc[UR4][R16.64] ;  /* 0x0000000410117981 */ /* 0x000ea2000c2e1900 */
[----:B0-----:R-:W-:-:S04]  /*0220*/  IMAD.WIDE R4, R0, 0x4, R4 ;  /* 0x0000000400047825 */ /* 0x001fc800078e0204 */
[----:B------:R-:W-:-:S04]  /*0230*/  FADD R18, R18, 9.9999997473787516356e-06 ;  /* 0x3727c5ac12127421 */ /* 0x000fc80000000000 */
[----:B------:R-:W0:Y:S02]  /*0240*/  MUFU.SQRT R19, R18 ;  /* 0x0000001200137308 */ /* 0x000e240000002000 */
[C---:B0-----:R-:W-:Y:S02]  /*0250*/  FSETP.GT.AND P0, PT, R19.reuse, 8.50705917302346158658e+37, PT ;  /* 0x7e8000001300780b */ /* 0x041fe40003f04000 */
[----:B------:R-:W-:-:S11]  /*0260*/  FSETP.GEU.AND P1, PT, R19, 1.175494350822287508e-38, PT ;  /* 0x008000001300780b */ /* 0x000fd60003f2e000 */
[----:B------:R-:W-:-:S04]  /*0270*/  @P0 FMUL R19, R19, 0.25 ;  /* 0x3e80000013130820 */ /* 0x000fc80000400000 */
[----:B------:R-:W-:-:S06]  /*0280*/  @!P1 FMUL R19, R19, 16777216 ;  /* 0x4b80000013139820 */ /* 0x000fcc0000400000 */
[----:B------:R-:W0:Y:S01]  /*0290*/  MUFU.RCP R19, R19 ;  /* 0x0000001300137308 */ /* 0x000e220000001000 */
[----:B------:R-:W-:Y:S01]  /*02a0*/  FSEL R10, R10, 1, P0 ;  /* 0x3f8000000a0a7808 */ /* 0x000fe20000000000 */
[--C-:B-----5:R-:W-:Y:S01]  /*02b0*/  FADD R6, R6, R8.reuse ;  /* 0x0000000806067221 */ /* 0x120fe20000000000 */
[----:B------:R-:W-:-:S03]  /*02c0*/  FADD R7, R7, R8 ;  /* 0x0000000807077221 */ /* 0x000fc60000000000 */
[----:B------:R-:W-:Y:S01]  /*02d0*/  @!P1 FMUL R10, R10, 16777216 ;  /* 0x4b8000000a0a9820 */ /* 0x000fe20000400000 */
[C---:B------:R-:W-:Y:S01]  /*02e0*/  FADD R8, -R9.reuse, R6 ;  /* 0x0000000609087221 */ /* 0x040fe20000000100 */
[----:B------:R-:W-:Y:S02]  /*02f0*/  FADD R9, -R9, R7 ;  /* 0x0000000709097221 */ /* 0x000fe40000000100 */
[----:B0-----:R-:W-:-:S04]  /*0300*/  FMUL R10, R19, R10 ;  /* 0x0000000a130a7220 */ /* 0x001fc80000400000 */
[-C--:B------:R-:W-:Y:S01]  /*0310*/  FMUL R8, R8, R10.reuse ;  /* 0x0000000a08087220 */ /* 0x080fe20000400000 */
[----:B------:R-:W-:-:S03]  /*0320*/  FMUL R10, R9, R10 ;  /* 0x0000000a090a7220 */ /* 0x000fc60000400000 */
[C-C-:B--2---:R-:W-:Y:S01]  /*0330*/  FFMA R8, R14.reuse, R8, R17.reuse ;  /* 0x000000080e087223 */ /* 0x144fe20000000011 */
[----:B------:R-:W-:Y:S01]  /*0340*/  FFMA R9, R14, R10, R17 ;  /* 0x0000000a0e097223 */ /* 0x000fe20000000011 */
[----:B------:R-:W-:Y:S04]  /*0350*/  STG.E.64 desc[UR4][R2.64], R6 ;  /* 0x0000000602007986 */ /* 0x000fe8000c101b04 */
[----:B------:R-:W-:Y:S01]  /*0360*/  STG.E.64 desc[UR4][R4.64], R8 ;  /* 0x0000000804007986 */ /* 0x000fe2000c101b04 */
[----:B------:R-:W-:Y:S05]  /*0370*/  EXIT ;  /* 0x000000000000794d */ /* 0x000fea0003800000 */
.L_x_0:
[----:B------:R-:W-:-:S00]  /*0380*/  BRA `(.L_x_0) ;  /* 0xfffffffc00fc7947 */ /* 0x000fc0000383ffff */
[----:B------:R-:W-:-:S00]  /*0390*/  NOP ;  /* 0x0000000000007918 */ /* 0x000fc00000000000 */
        /* <DEDUP_REMOVED lines=14> */
.L_x_1:


//--------------------- .nv.global.init           --------------------------
	.section	.nv.global.init,"aw",@progbits
.nv.global.init:
	.type		_$_str,@object
	.size		_$_str,(_$_str_$_2 - _$_str)
_$_str:
        /*0000*/ 	.byte	0x5f, 0x5f, 0x43, 0x55, 0x44, 0x41, 0x5f, 0x46, 0x54, 0x5a, 0x00
	.type		_$_str_$_2,@object
	.size		_$_str_$_2,(.L_1 - _$_str_$_2)
_$_str_$_2:
        /*000b*/ 	.byte	0x5f, 0x5f, 0x43, 0x55, 0x44, 0x41, 0x5f, 0x50, 0x52, 0x45, 0x43, 0x5f, 0x53, 0x51, 0x52, 0x54
        /*001b*/ 	.byte	0x00
.L_1:


//--------------------- .nv.constant0.triton_poi_fused__native_batch_norm_legit_no_training_convolution_11 --------------------------
	.section	.nv.constant0.triton_poi_fused__native_batch_norm_legit_no_training_convolution_11,"a",@progbits
	.sectionflags	@""
	.align	4
.nv.constant0.triton_poi_fused__native_batch_norm_legit_no_training_convolution_11:
	.zero		588
